	.headerflags	@"EF_CUDA_TEXMODE_UNIFIED EF_CUDA_64BIT_ADDRESS EF_CUDA_ACCELERATORS EF_CUDA_SM90 EF_CUDA_VIRTUAL_SM(EF_CUDA_SM90)"
	.elftype	@"ET_EXEC"


//--------------------- .nv.info                  --------------------------
	.section	.nv.info,"",@"SHT_CUDA_INFO"
	.align	4


	//----- nvinfo : EIATTR_REGCOUNT
	.align		4
        /*0000*/ 	.byte	0x04, 0x2f
        /*0002*/ 	.short	(.L_1 - .L_0)
	.align		4
.L_0:
        /*0004*/ 	.word	index@(triton_poi_fused__prelu_kernel_add_mul_20)
        /*0008*/ 	.word	0x00000014


	//----- nvinfo : EIATTR_MIN_STACK_SIZE
	.align		4
.L_1:
        /*000c*/ 	.byte	0x04, 0x12
        /*000e*/ 	.short	(.L_3 - .L_2)
	.align		4
.L_2:
        /*0010*/ 	.word	index@(triton_poi_fused__prelu_kernel_add_mul_20)
        /*0014*/ 	.word	0x00000000


	//----- nvinfo : EIATTR_FRAME_SIZE
	.align		4
.L_3:
        /*0018*/ 	.byte	0x04, 0x11
        /*001a*/ 	.short	(.L_5 - .L_4)
	.align		4
.L_4:
        /*001c*/ 	.word	index@(triton_poi_fused__prelu_kernel_add_mul_20)
        /*0020*/ 	.word	0x00000000


	//----- nvinfo : EIATTR_MIN_STACK_SIZE
	.align		4
.L_5:
        /*0024*/ 	.byte	0x04, 0x12
        /*0026*/ 	.short	(.L_7 - .L_6)
	.align		4
.L_6:
        /*0028*/ 	.word	index@(triton_poi_fused__prelu_kernel_add_mul_20)
        /*002c*/ 	.word	0x00000000
.L_7:


//--------------------- .nv.info.triton_poi_fused__prelu_kernel_add_mul_20 --------------------------
	.section	.nv.info.triton_poi_fused__prelu_kernel_add_mul_20,"",@"SHT_CUDA_INFO"
	.sectionflags	@""
	.align	4


	//----- nvinfo : EIATTR_CUDA_API_VERSION
	.align		4
        /*0000*/ 	.byte	0x04, 0x37
        /*0002*/ 	.short	(.L_9 - .L_8)
.L_8:
        /*0004*/ 	.word	0x0000007c


	//----- nvinfo : EIATTR_KPARAM_INFO
	.align		4
.L_9:
        /*0008*/ 	.byte	0x04, 0x17
        /*000a*/ 	.short	(.L_11 - .L_10)
.L_10:
        /*000c*/ 	.word	0x00000000
        /*0010*/ 	.short	0x0005
        /*0012*/ 	.short	0x0028
        /*0014*/ 	.byte	0x00, 0xf0, 0x11, 0x00


	//----- nvinfo : EIATTR_KPARAM_INFO
	.align		4
.L_11:
        /*0018*/ 	.byte	0x04, 0x17
        /*001a*/ 	.short	(.L_13 - .L_12)
.L_12:
        /*001c*/ 	.word	0x00000000
        /*0020*/ 	.short	0x0004
        /*0022*/ 	.short	0x0020
        /*0024*/ 	.byte	0x00, 0xf4, 0x21, 0x00


	//----- nvinfo : EIATTR_KPARAM_INFO
	.align		4
.L_13:
        /*0028*/ 	.byte	0x04, 0x17
        /*002a*/ 	.short	(.L_15 - .L_14)
.L_14:
        /*002c*/ 	.word	0x00000000
        /*0030*/ 	.short	0x0003
        /*0032*/ 	.short	0x0018
        /*0034*/ 	.byte	0x00, 0xf4, 0x21, 0x00


	//----- nvinfo : EIATTR_KPARAM_INFO
	.align		4
.L_15:
        /*0038*/ 	.byte	0x04, 0x17
        /*003a*/ 	.short	(.L_17 - .L_16)
.L_16:
        /*003c*/ 	.word	0x00000000
        /*0040*/ 	.short	0x0002
        /*0042*/ 	.short	0x0010
        /*0044*/ 	.byte	0x00, 0xf4, 0x21, 0x00


	//----- nvinfo : EIATTR_KPARAM_INFO
	.align		4
.L_17:
        /*0048*/ 	.byte	0x04, 0x17
        /*004a*/ 	.short	(.L_19 - .L_18)
.L_18:
        /*004c*/ 	.word	0x00000000
        /*0050*/ 	.short	0x0001
        /*0052*/ 	.short	0x0008
        /*0054*/ 	.byte	0x00, 0xf4, 0x21, 0x00


	//----- nvinfo : EIATTR_KPARAM_INFO
	.align		4
.L_19:
        /*0058*/ 	.byte	0x04, 0x17
        /*005a*/ 	.short	(.L_21 - .L_20)
.L_20:
        /*005c*/ 	.word	0x00000000
        /*0060*/ 	.short	0x0000
        /*0062*/ 	.short	0x0000
        /*0064*/ 	.byte	0x00, 0xf4, 0x21, 0x00


	//----- nvinfo : EIATTR_SPARSE_MMA_MASK
	.align		4
.L_21:
        /*0068*/ 	.byte	0x03, 0x50
        /*006a*/ 	.short	0x0000


	//----- nvinfo : EIATTR_MAXREG_COUNT
	.align		4
        /*006c*/ 	.byte	0x03, 0x1b
        /*006e*/ 	.short	0x00ff


	//----- nvinfo : EIATTR_EXIT_INSTR_OFFSETS
	.align		4
        /*0070*/ 	.byte	0x04, 0x1c
        /*0072*/ 	.short	(.L_23 - .L_22)


	//   ....[0]....
.L_22:
        /*0074*/ 	.word	0x00000550


	//----- nvinfo : EIATTR_REQNTID
	.align		4
.L_23:
        /*0078*/ 	.byte	0x04, 0x10
        /*007a*/ 	.short	(.L_25 - .L_24)
.L_24:
        /*007c*/ 	.word	0x00000080
        /*0080*/ 	.word	0x00000001
        /*0084*/ 	.word	0x00000001


	//----- nvinfo : EIATTR_CBANK_PARAM_SIZE
	.align		4
.L_25:
        /*0088*/ 	.byte	0x03, 0x19
        /*008a*/ 	.short	0x002c


	//----- nvinfo : EIATTR_PARAM_CBANK
	.align		4
        /*008c*/ 	.byte	0x04, 0x0a
        /*008e*/ 	.short	(.L_27 - .L_26)
	.align		4
.L_26:
        /*0090*/ 	.word	index@(.nv.constant0.triton_poi_fused__prelu_kernel_add_mul_20)
        /*0094*/ 	.short	0x0210
        /*0096*/ 	.short	0x002c


	//----- nvinfo : EIATTR_SW_WAR
	.align		4
.L_27:
        /*0098*/ 	.byte	0x04, 0x36
        /*009a*/ 	.short	(.L_29 - .L_28)
.L_28:
        /*009c*/ 	.word	0x00000008
.L_29:


//--------------------- .nv.callgraph             --------------------------
	.section	.nv.callgraph,"",@"SHT_CUDA_CALLGRAPH"
	.align	4
	.sectionentsize	8
	.align		4
        /*0000*/ 	.word	0x00000000
	.align		4
        /*0004*/ 	.word	0xffffffff
	.align		4
        /*0008*/ 	.word	0x00000000
	.align		4
        /*000c*/ 	.word	0xfffffffe
	.align		4
        /*0010*/ 	.word	0x00000000
	.align		4
        /*0014*/ 	.word	0xfffffffd
	.align		4
        /*0018*/ 	.word	0x00000000
	.align		4
        /*001c*/ 	.word	0xfffffffc


//--------------------- .text.triton_poi_fused__prelu_kernel_add_mul_20 --------------------------
	.section	.text.triton_poi_fused__prelu_kernel_add_mul_20,"ax",@progbits
	.sectionflags	@"SHF_BARRIERS=1"
	.align	128
        .global         triton_poi_fused__prelu_kernel_add_mul_20
        .type           triton_poi_fused__prelu_kernel_add_mul_20,@function
        .size           triton_poi_fused__prelu_kernel_add_mul_20,(.L_x_1 - triton_poi_fused__prelu_kernel_add_mul_20)
        .other          triton_poi_fused__prelu_kernel_add_mul_20,@"STO_CUDA_ENTRY STV_DEFAULT"
triton_poi_fused__prelu_kernel_add_mul_20:
.text.triton_poi_fused__prelu_kernel_add_mul_20:
[----:B------:R-:W-:Y:S01]  /*0000*/  LDC R1, c[0x0][0x28] ;  /* 0x00000a00ff017b82 */ /* 0x000fe20000000800 */
[----:B------:R-:W1:Y:S07]  /*0010*/  S2R R5, SR_TID.X ;  /* 0x0000000000057919 */ /* 0x000e6e0000002100 */
[----:B------:R-:W2:Y:S01]  /*0020*/  LDC.64 R2, c[0x0][0x228] ;  /* 0x00008a00ff027b82 */ /* 0x000ea20000000a00 */
[----:B------:R-:W-:Y:S01]  /*0030*/  ULDC.64 UR6, c[0x0][0x208] ;  /* 0x0000820000067ab9 */ /* 0x000fe20000000a00 */
[----:B------:R-:W3:Y:S06]  /*0040*/  S2R R4, SR_CTAID.X ;  /* 0x0000000000047919 */ /* 0x000eec0000002500 */
[----:B------:R-:W4:Y:S08]  /*0050*/  LDC.64 R12, c[0x0][0x220] ;  /* 0x00008800ff0c7b82 */ /* 0x000f300000000a00 */
[----:B------:R-:W5:Y:S01]  /*0060*/  LDC.64 R14, c[0x0][0x210] ;  /* 0x00008400ff0e7b82 */ /* 0x000f620000000a00 */
[----:B-1----:R-:W-:Y:S01]  /*0070*/  IMAD.SHL.U32 R7, R5, 0x2, RZ ;  /* 0x0000000205077824 */ /* 0x002fe200078e00ff */
[----:B---3--:R-:W-:-:S04]  /*0080*/  SHF.R.S32.HI R0, RZ, 0x17, R4 ;  /* 0x00000017ff007819 */ /* 0x008fc80000011404 */
[----:B------:R-:W-:Y:S02]  /*0090*/  LOP3.LUT R7, R7, 0xfe, RZ, 0xc0, !PT ;  /* 0x000000fe07077812 */ /* 0x000fe400078ec0ff */
[----:B------:R-:W-:Y:S02]  /*00a0*/  SGXT R0, R0, 0x1 ;  /* 0x000000010000781a */ /* 0x000fe40000000200 */
[----:B------:R-:W-:-:S04]  /*00b0*/  PRMT R11, R7, 0x6540, R4 ;  /* 0x00006540070b7816 */ /* 0x000fc80000000004 */
[CC--:B------:R-:W-:Y:S02]  /*00c0*/  LEA.HI R6, R0.reuse, R11.reuse, RZ, 0x6 ;  /* 0x0000000b00067211 */ /* 0x0c0fe400078f30ff */
[----:B------:R-:W-:Y:S02]  /*00d0*/  LEA.HI R8, R0, R11, RZ, 0xe ;  /* 0x0000000b00087211 */ /* 0x000fe400078f70ff */
[----:B------:R-:W-:Y:S02]  /*00e0*/  LOP3.LUT R6, R6, 0xffffffc0, RZ, 0xc0, !PT ;  /* 0xffffffc006067812 */ /* 0x000fe400078ec0ff */
[----:B------:R-:W-:-:S03]  /*00f0*/  SHF.R.S32.HI R8, RZ, 0xe, R8 ;  /* 0x0000000eff087819 */ /* 0x000fc60000011408 */
[----:B------:R-:W-:-:S05]  /*0100*/  IMAD.IADD R17, R11, 0x1, -R6 ;  /* 0x000000010b117824 */ /* 0x000fca00078e0a06 */
[----:B------:R-:W-:-:S05]  /*0110*/  LEA R9, R8, R17, 0x6 ;  /* 0x0000001108097211 */ /* 0x000fca00078e30ff */
[----:B--2---:R-:W-:Y:S02]  /*0120*/  IMAD.WIDE R2, R9, 0x4, R2 ;  /* 0x0000000409027825 */ /* 0x004fe400078e0202 */
[----:B------:R-:W1:Y:S04]  /*0130*/  LDC.64 R8, c[0x0][0x218] ;  /* 0x00008600ff087b82 */ /* 0x000e680000000a00 */
[----:B------:R-:W2:Y:S01]  /*0140*/  LDG.E.EL.64 R2, desc[UR6][R2.64] ;  /* 0x0000000602027981 */ /* 0x000ea2000c2e1b00 */
[----:B----4-:R-:W-:-:S06]  /*0150*/  IMAD.WIDE R12, R17, 0x4, R12 ;  /* 0x00000004110c7825 */ /* 0x010fcc00078e020c */
[----:B------:R-:W3:Y:S01]  /*0160*/  LDG.E.EL.64 R12, desc[UR6][R12.64] ;  /* 0x000000060c0c7981 */ /* 0x000ee2000c2e1b00 */
[----:B-1----:R-:W-:-:S06]  /*0170*/  IMAD.WIDE R8, R11, 0x4, R8 ;  /* 0x000000040b087825 */ /* 0x002fcc00078e0208 */
[----:B------:R-:W4:Y:S01]  /*0180*/  LDG.E.64 R8, desc[UR6][R8.64] ;  /* 0x0000000608087981 */ /* 0x000f22000c1e1b00 */
[----:B-----5:R-:W-:-:S06]  /*0190*/  IMAD.WIDE R10, R11, 0x4, R14 ;  /* 0x000000040b0a7825 */ /* 0x020fcc00078e020e */
[----:B------:R-:W5:Y:S01]  /*01a0*/  LDG.E.64 R10, desc[UR6][R10.64] ;  /* 0x000000060a0a7981 */ /* 0x000f62000c1e1b00 */
[----:B------:R-:W1:Y:S01]  /*01b0*/  S2UR UR5, SR_CgaCtaId ;  /* 0x00000000000579c3 */ /* 0x000e620000008800 */
[----:B------:R-:W-:Y:S01]  /*01c0*/  IMAD.MOV.U32 R15, RZ, RZ, 0x3e800000 ;  /* 0x3e800000ff0f7424 */ /* 0x000fe200078e00ff */
[----:B------:R-:W-:Y:S02]  /*01d0*/  UMOV UR4, 0x400 ;  /* 0x0000040000047882 */ /* 0x000fe40000000000 */
[----:B-1----:R-:W-:Y:S01]  /*01e0*/  UPRMT UR4, UR5, 0x654, UR4 ;  /* 0x0000065405047896 */ /* 0x002fe20008000004 */
[----:B------:R-:W-:Y:S01]  /*01f0*/  LOP3.LUT R5, R5, 0x7f, RZ, 0xc0, !PT ;  /* 0x0000007f05057812 */ /* 0x000fe200078ec0ff */
[----:B--2---:R-:W-:Y:S01]  /*0200*/  FADD R6, RZ, -R2 ;  /* 0x80000002ff067221 */ /* 0x004fe20000000000 */
[----:B------:R-:W-:-:S03]  /*0210*/  FADD R3, RZ, -R3 ;  /* 0x80000003ff037221 */ /* 0x000fc60000000000 */
[----:B------:R-:W-:Y:S01]  /*0220*/  FMUL R6, R6, 1.4426950216293334961 ;  /* 0x3fb8aa3b06067820 */ /* 0x000fe20000400000 */
[----:B------:R-:W-:-:S04]  /*0230*/  FMUL R3, R3, 1.4426950216293334961 ;  /* 0x3fb8aa3b03037820 */ /* 0x000fc80000400000 */
[----:B------:R-:W-:Y:S02]  /*0240*/  FSETP.GEU.AND P0, PT, R6, -126, PT ;  /* 0xc2fc00000600780b */ /* 0x000fe40003f0e000 */
[----:B------:R-:W-:-:S11]  /*0250*/  FSETP.GEU.AND P1, PT, R3, -126, PT ;  /* 0xc2fc00000300780b */ /* 0x000fd60003f2e000 */
[----:B------:R-:W-:Y:S02]  /*0260*/  @!P0 FMUL R6, R6, 0.5 ;  /* 0x3f00000006068820 */ /* 0x000fe40000400000 */
[----:B------:R-:W-:Y:S02]  /*0270*/  @!P1 FMUL R3, R3, 0.5 ;  /* 0x3f00000003039820 */ /* 0x000fe40000400000 */
[----:B------:R-:W1:Y:S08]  /*0280*/  MUFU.EX2 R2, R6 ;  /* 0x0000000600027308 */ /* 0x000e700000000800 */
[----:B------:R-:W2:Y:S01]  /*0290*/  MUFU.EX2 R14, R3 ;  /* 0x00000003000e7308 */ /* 0x000ea20000000800 */
[----:B-1----:R-:W-:-:S04]  /*02a0*/  @!P0 FMUL R2, R2, R2 ;  /* 0x0000000202028220 */ /* 0x002fc80000400000 */
[----:B------:R-:W-:Y:S01]  /*02b0*/  FADD R2, R2, 1 ;  /* 0x3f80000002027421 */ /* 0x000fe20000000000 */
[----:B--2---:R-:W-:-:S04]  /*02c0*/  @!P1 FMUL R14, R14, R14 ;  /* 0x0000000e0e0e9220 */ /* 0x004fc80000400000 */
[----:B------:R-:W-:Y:S01]  /*02d0*/  FADD R14, R14, 1 ;  /* 0x3f8000000e0e7421 */ /* 0x000fe20000000000 */
[----:B------:R-:W-:-:S04]  /*02e0*/  FSETP.GT.AND P2, PT, R2, 8.50705917302346158658e+37, PT ;  /* 0x7e8000000200780b */ /* 0x000fc80003f44000 */
[----:B------:R-:W-:-:S09]  /*02f0*/  FSETP.GT.AND P3, PT, R14, 8.50705917302346158658e+37, PT ;  /* 0x7e8000000e00780b */ /* 0x000fd20003f64000 */
[----:B------:R-:W-:-:S04]  /*0300*/  @P2 FMUL R2, R2, 0.25 ;  /* 0x3e80000002022820 */ /* 0x000fc80000400000 */
[----:B------:R-:W-:Y:S02]  /*0310*/  @P3 FMUL R14, R14, 0.25 ;  /* 0x3e8000000e0e3820 */ /* 0x000fe40000400000 */
[----:B------:R-:W1:Y:S01]  /*0320*/  MUFU.RCP R2, R2 ;  /* 0x0000000200027308 */ /* 0x000e620000001000 */
[----:B----4-:R-:W-:Y:S02]  /*0330*/  FSETP.GT.AND P1, PT, R9, RZ, PT ;  /* 0x000000ff0900720b */ /* 0x010fe40003f24000 */
[----:B------:R-:W-:-:S05]  /*0340*/  FSETP.GT.AND P0, PT, R8, RZ, PT ;  /* 0x000000ff0800720b */ /* 0x000fca0003f04000 */
[----:B------:R-:W2:Y:S01]  /*0350*/  MUFU.RCP R14, R14 ;  /* 0x0000000e000e7308 */ /* 0x000ea20000001000 */
[C---:B------:R-:W-:Y:S02]  /*0360*/  FSEL R3, R15.reuse, 1, P2 ;  /* 0x3f8000000f037808 */ /* 0x040fe40001000000 */
[----:B------:R-:W-:-:S03]  /*0370*/  FSEL R15, R15, 1, P3 ;  /* 0x3f8000000f0f7808 */ /* 0x000fc60001800000 */
[----:B---3--:R-:W-:Y:S01]  /*0380*/  @!P1 FMUL R9, R9, R13 ;  /* 0x0000000d09099220 */ /* 0x008fe20000400000 */
[----:B-1----:R-:W-:Y:S01]  /*0390*/  FMUL R3, R2, R3 ;  /* 0x0000000302037220 */ /* 0x002fe20000400000 */
[----:B------:R-:W-:Y:S01]  /*03a0*/  @!P0 FMUL R8, R8, R12 ;  /* 0x0000000c08088220 */ /* 0x000fe20000400000 */
[----:B--2---:R-:W-:-:S03]  /*03b0*/  FMUL R2, R14, R15 ;  /* 0x0000000f0e027220 */ /* 0x004fc60000400000 */
[----:B-----5:R-:W-:Y:S01]  /*03c0*/  FFMA R10, R8, R3, R10 ;  /* 0x00000003080a7223 */ /* 0x020fe2000000000a */
[----:B------:R-:W-:Y:S01]  /*03d0*/  FFMA R11, R9, R2, R11 ;  /* 0x00000002090b7223 */ /* 0x000fe2000000000b */
[----:B------:R-:W-:Y:S01]  /*03e0*/  LEA R9, R7, UR4, 0x2 ;  /* 0x0000000407097c11 */ /* 0x000fe2000f8e10ff */
[----:B------:R-:W1:Y:S04]  /*03f0*/  LDC.64 R2, c[0x0][0x230] ;  /* 0x00008c00ff027b82 */ /* 0x000e680000000a00 */
[----:B------:R-:W-:Y:S01]  /*0400*/  STS.64 [R9], R10 ;  /* 0x0000000a09007388 */ /* 0x000fe20000000a00 */
[----:B------:R-:W-:-:S03]  /*0410*/  LEA R12, R5, UR4, 0x2 ;  /* 0x00000004050c7c11 */ /* 0x000fc6000f8e10ff */
[----:B------:R-:W-:Y:S01]  /*0420*/  BAR.SYNC.DEFER_BLOCKING 0x0 ;  /* 0x0000000000007b1d */ /* 0x000fe20000010000 */
[----:B------:R-:W-:-:S04]  /*0430*/  PRMT R5, R5, 0x6540, R4 ;  /* 0x0000654005057816 */ /* 0x000fc80000000004 */
[----:B------:R-:W-:Y:S01]  /*0440*/  LOP3.LUT R7, R5, 0x80, RZ, 0xfc, !PT ;  /* 0x0000008005077812 */ /* 0x000fe200078efcff */
[----:B------:R-:W2:Y:S04]  /*0450*/  LDS R13, [R12] ;  /* 0x000000000c0d7984 */ /* 0x000ea80000000800 */
[----:B------:R-:W3:Y:S01]  /*0460*/  LDS R15, [R12+0x200] ;  /* 0x000200000c0f7984 */ /* 0x000ee20000000800 */
[C---:B------:R-:W-:Y:S02]  /*0470*/  LEA.HI R4, R0.reuse, R5, RZ, 0x6 ;  /* 0x0000000500047211 */ /* 0x040fe400078f30ff */
[----:B------:R-:W-:Y:S02]  /*0480*/  LEA.HI R6, R0, R7, RZ, 0x6 ;  /* 0x0000000700067211 */ /* 0x000fe400078f30ff */
[----:B------:R-:W-:-:S02]  /*0490*/  LOP3.LUT R0, R4, 0xffffffc0, RZ, 0xc0, !PT ;  /* 0xffffffc004007812 */ /* 0x000fc400078ec0ff */
[----:B------:R-:W-:Y:S02]  /*04a0*/  LOP3.LUT R8, R6, 0xffffffc0, RZ, 0xc0, !PT ;  /* 0xffffffc006087812 */ /* 0x000fe400078ec0ff */
[----:B------:R-:W-:Y:S02]  /*04b0*/  IADD3 R5, R5, -R0, RZ ;  /* 0x8000000005057210 */ /* 0x000fe40007ffe0ff */
[----:B------:R-:W-:Y:S02]  /*04c0*/  SHF.R.S32.HI R4, RZ, 0x6, R4 ;  /* 0x00000006ff047819 */ /* 0x000fe40000011404 */
[----:B------:R-:W-:Y:S02]  /*04d0*/  IADD3 R7, R7, -R8, RZ ;  /* 0x8000000807077210 */ /* 0x000fe40007ffe0ff */
[----:B------:R-:W-:Y:S01]  /*04e0*/  SHF.R.S32.HI R6, RZ, 0x6, R6 ;  /* 0x00000006ff067819 */ /* 0x000fe20000011406 */
[----:B------:R-:W-:-:S04]  /*04f0*/  IMAD R5, R4, 0x81, R5 ;  /* 0x0000008104057824 */ /* 0x000fc800078e0205 */
[----:B------:R-:W-:Y:S02]  /*0500*/  IMAD R7, R6, 0x81, R7 ;  /* 0x0000008106077824 */ /* 0x000fe400078e0207 */
[----:B-1----:R-:W-:-:S04]  /*0510*/  IMAD.WIDE R4, R5, 0x4, R2 ;  /* 0x0000000405047825 */ /* 0x002fc800078e0202 */
[----:B------:R-:W-:Y:S01]  /*0520*/  IMAD.WIDE R2, R7, 0x4, R2 ;  /* 0x0000000407027825 */ /* 0x000fe200078e0202 */
[----:B--2---:R-:W-:Y:S04]  /*0530*/  STG.E desc[UR6][R4.64], R13 ;  /* 0x0000000d04007986 */ /* 0x004fe8000c101906 */
[----:B---3--:R-:W-:Y:S01]  /*0540*/  STG.E desc[UR6][R2.64], R15 ;  /* 0x0000000f02007986 */ /* 0x008fe2000c101906 */
[----:B------:R-:W-:Y:S05]  /*0550*/  EXIT ;  /* 0x000000000000794d */ /* 0x000fea0003800000 */
.L_x_0:
[----:B------:R-:W-:-:S00]  /*0560*/  BRA `(.L_x_0) ;  /* 0xfffffffc00fc7947 */ /* 0x000fc0000383ffff */
[----:B------:R-:W-:-:S00]  /*0570*/  NOP ;  /* 0x0000000000007918 */ /* 0x000fc00000000000 */
        /* <DEDUP_REMOVED lines=8> */
.L_x_1:


//--------------------- .nv.shared.triton_poi_fused__prelu_kernel_add_mul_20 --------------------------
	.section	.nv.shared.triton_poi_fused__prelu_kernel_add_mul_20,"aw",@nobits
	.sectionflags	@""
	.align	16
	.zero		1024


//--------------------- .nv.constant0.triton_poi_fused__prelu_kernel_add_mul_20 --------------------------
	.section	.nv.constant0.triton_poi_fused__prelu_kernel_add_mul_20,"a",@progbits
	.sectionflags	@""
	.align	4
.nv.constant0.triton_poi_fused__prelu_kernel_add_mul_20:
	.zero		572
